//
// Generated by NVIDIA NVVM Compiler
//
// Compiler Build ID: CL-36424714
// Cuda compilation tools, release 13.0, V13.0.88
// Based on NVVM 20.0.0
//

.version 9.0
.target sm_100
.address_size 64

	// .globl	_Z6kernelPjjS_
.extern .func  (.param .b32 func_retval0) vprintf
(
	.param .b64 vprintf_param_0,
	.param .b64 vprintf_param_1
)
;
.global .align 1 .b8 $str[4] = {37, 117, 10};

.visible .entry _Z6kernelPjjS_(
	.param .u64 .ptr .align 1 _Z6kernelPjjS__param_0,
	.param .u32 _Z6kernelPjjS__param_1,
	.param .u64 .ptr .align 1 _Z6kernelPjjS__param_2
)
{
	.local .align 8 .b8 	__local_depot0[8];
	.reg .b64 	%SP;
	.reg .b64 	%SPL;
	.reg .pred 	%p<2>;
	.reg .b32 	%r<9>;
	.reg .b64 	%rd<11>;

	mov.u64 	%SPL, __local_depot0;
	cvta.local.u64 	%SP, %SPL;
	ld.param.u64 	%rd1, [_Z6kernelPjjS__param_0];
	ld.param.u32 	%r2, [_Z6kernelPjjS__param_1];
	ld.param.u64 	%rd2, [_Z6kernelPjjS__param_2];
	mov.u32 	%r1, %tid.x;
	setp.ge.u32 	%p1, %r1, %r2;
	@%p1 bra 	$L__BB0_2;
	add.u64 	%rd3, %SP, 0;
	add.u64 	%rd4, %SPL, 0;
	cvta.to.global.u64 	%rd5, %rd1;
	cvta.to.global.u64 	%rd6, %rd2;
	mul.wide.u32 	%rd7, %r1, 4;
	add.s64 	%rd8, %rd5, %rd7;
	ld.global.u32 	%r3, [%rd8];
	ld.global.u32 	%r4, [%rd6];
	add.s32 	%r5, %r4, %r3;
	st.global.u32 	[%rd6], %r5;
	ld.global.u32 	%r6, [%rd8];
	st.local.u32 	[%rd4], %r6;
	mov.u64 	%rd9, $str;
	cvta.global.u64 	%rd10, %rd9;
	{ // callseq 0, 0
	.param .b64 param0;
	st.param.b64 	[param0], %rd10;
	.param .b64 param1;
	st.param.b64 	[param1], %rd3;
	.param .b32 retval0;
	call.uni (retval0), 
	vprintf, 
	(
	param0, 
	param1
	);
	ld.param.b32 	%r7, [retval0];
	} // callseq 0
$L__BB0_2:
	bar.sync 	0;
	ret;

}


// ===== COMPILED SASS (sm_100) =====

	.target	sm_100

	.elftype	@"ET_EXEC"


//--------------------- .note.nv.tkinfo           --------------------------
	.section	.note.nv.tkinfo,"",@"SHT_NOTE"
	.sectionflags	@"SHF_NOTE_NV_TKINFO"
	.tkinfo
        /*0018*/ 	.word	0x00000002
        /*0030*/ 	.string	""
        /*0030*/ 	.string	"ptxas"
        /*0030*/ 	.string	"Cuda compilation tools, release 13.0, V13.0.88"
        /*0030*/ 	.string	"Build cuda_13.0.r13.0/compiler.36424714_0"
        /*0030*/ 	.string	"-arch sm_100 -m 64 "



//--------------------- .note.nv.cuinfo           --------------------------
	.section	.note.nv.cuinfo,"",@"SHT_NOTE"
	.sectionflags	@"SHF_NOTE_NV_CUINFO"
        /*0018*/ 	.short	0x0002
        /*001a*/ 	.short	0x0064
        /*001c*/ 	.short	0x0082
	.zero		2


//--------------------- .nv.info                  --------------------------
	.section	.nv.info,"",@"SHT_CUDA_INFO"
	.align	4


	//----- nvinfo : EIATTR_REGCOUNT
	.align		4
        /*0000*/ 	.byte	0x04, 0x2f
        /*0002*/ 	.short	(.L_2 - .L_1)
	.align		4
.L_1:
        /*0004*/ 	.word	index@(_Z6kernelPjjS_)
        /*0008*/ 	.word	0x00000018


	//----- nvinfo : EIATTR_FRAME_SIZE
	.align		4
.L_2:
        /*000c*/ 	.byte	0x04, 0x11
        /*000e*/ 	.short	(.L_4 - .L_3)
	.align		4
.L_3:
        /*0010*/ 	.word	index@(_Z6kernelPjjS_)
        /*0014*/ 	.word	0x00000008


	//----- nvinfo : EIATTR_MIN_STACK_SIZE
	.align		4
.L_4:
        /*0018*/ 	.byte	0x04, 0x12
        /*001a*/ 	.short	(.L_6 - .L_5)
	.align		4
.L_5:
        /*001c*/ 	.word	index@(_Z6kernelPjjS_)
        /*0020*/ 	.word	0x00000008
.L_6:


//--------------------- .nv.compat                --------------------------
	.section	.nv.compat,"",@"SHT_CUDA_COMPAT_INFO"
	.align	4
        /*0000*/ 	.byte	0x02, 0x09, 0x00, 0x00, 0x02, 0x02, 0x01, 0x00, 0x02, 0x05, 0x05, 0x00, 0x03, 0x07, 0x01, 0x01
        /*0010*/ 	.byte	0x02, 0x03, 0x00, 0x00, 0x02, 0x06, 0x01, 0x00, 0x04, 0x0b, 0x08, 0x00, 0x09, 0x00, 0x00, 0x00
        /*0020*/ 	.byte	0x00, 0x00, 0x00, 0x00


//--------------------- .nv.info._Z6kernelPjjS_   --------------------------
	.section	.nv.info._Z6kernelPjjS_,"",@"SHT_CUDA_INFO"
	.sectionflags	@""
	.align	4


	//----- nvinfo : EIATTR_CUDA_API_VERSION
	.align		4
        /*0000*/ 	.byte	0x04, 0x37
        /*0002*/ 	.short	(.L_8 - .L_7)
.L_7:
        /*0004*/ 	.word	0x00000082


	//----- nvinfo : EIATTR_KPARAM_INFO
	.align		4
.L_8:
        /*0008*/ 	.byte	0x04, 0x17
        /*000a*/ 	.short	(.L_10 - .L_9)
.L_9:
        /*000c*/ 	.word	0x00000000
        /*0010*/ 	.short	0x0002
        /*0012*/ 	.short	0x0010
        /*0014*/ 	.byte	0x00, 0xf5, 0x21, 0x00


	//----- nvinfo : EIATTR_KPARAM_INFO
	.align		4
.L_10:
        /*0018*/ 	.byte	0x04, 0x17
        /*001a*/ 	.short	(.L_12 - .L_11)
.L_11:
        /*001c*/ 	.word	0x00000000
        /*0020*/ 	.short	0x0001
        /*0022*/ 	.short	0x0008
        /*0024*/ 	.byte	0x00, 0xf0, 0x11, 0x00


	//----- nvinfo : EIATTR_KPARAM_INFO
	.align		4
.L_12:
        /*0028*/ 	.byte	0x04, 0x17
        /*002a*/ 	.short	(.L_14 - .L_13)
.L_13:
        /*002c*/ 	.word	0x00000000
        /*0030*/ 	.short	0x0000
        /*0032*/ 	.short	0x0000
        /*0034*/ 	.byte	0x00, 0xf5, 0x21, 0x00


	//----- nvinfo : EIATTR_SPARSE_MMA_MASK
	.align		4
.L_14:
        /*0038*/ 	.byte	0x03, 0x50
        /*003a*/ 	.short	0x0000


	//----- nvinfo : EIATTR_MAXREG_COUNT
	.align		4
        /*003c*/ 	.byte	0x03, 0x1b
        /*003e*/ 	.short	0x00ff


	//----- nvinfo : EIATTR_NUM_BARRIERS
	.align		4
        /*0040*/ 	.byte	0x02, 0x4c
        /*0042*/ 	.byte	0x01
	.zero		1


	//----- nvinfo : EIATTR_EXTERNS
	.align		4
        /*0044*/ 	.byte	0x04, 0x0f
        /*0046*/ 	.short	(.L_16 - .L_15)


	//   ....[0]....
	.align		4
.L_15:
        /*0048*/ 	.word	index@(vprintf)


	//----- nvinfo : EIATTR_MERCURY_ISA_VERSION
	.align		4
.L_16:
        /*004c*/ 	.byte	0x03, 0x5f
        /*004e*/ 	.short	0x0101


	//----- nvinfo : EIATTR_VRC_CTA_INIT_COUNT
	.align		4
        /*0050*/ 	.byte	0x02, 0x4a
	.zero		1
	.zero		1


	//----- nvinfo : EIATTR_SYSCALL_OFFSETS
	.align		4
        /*0054*/ 	.byte	0x04, 0x46
        /*0056*/ 	.short	(.L_18 - .L_17)


	//   ....[0]....
.L_17:
        /*0058*/ 	.word	0x000001a0


	//----- nvinfo : EIATTR_EXIT_INSTR_OFFSETS
	.align		4
.L_18:
        /*005c*/ 	.byte	0x04, 0x1c
        /*005e*/ 	.short	(.L_20 - .L_19)


	//   ....[0]....
.L_19:
        /*0060*/ 	.word	0x000001d0


	//----- nvinfo : EIATTR_CRS_STACK_SIZE
	.align		4
.L_20:
        /*0064*/ 	.byte	0x04, 0x1e
        /*0066*/ 	.short	(.L_22 - .L_21)
.L_21:
        /*0068*/ 	.word	0x00000000


	//----- nvinfo : EIATTR_CBANK_PARAM_SIZE
	.align		4
.L_22:
        /*006c*/ 	.byte	0x03, 0x19
        /*006e*/ 	.short	0x0018


	//----- nvinfo : EIATTR_PARAM_CBANK
	.align		4
        /*0070*/ 	.byte	0x04, 0x0a
        /*0072*/ 	.short	(.L_24 - .L_23)
	.align		4
.L_23:
        /*0074*/ 	.word	index@(.nv.constant0._Z6kernelPjjS_)
        /*0078*/ 	.short	0x0380
        /*007a*/ 	.short	0x0018


	//----- nvinfo : EIATTR_SW_WAR
	.align		4
.L_24:
        /*007c*/ 	.byte	0x04, 0x36
        /*007e*/ 	.short	(.L_26 - .L_25)
.L_25:
        /*0080*/ 	.word	0x00000008
.L_26:


//--------------------- .nv.callgraph             --------------------------
	.section	.nv.callgraph,"",@"SHT_CUDA_CALLGRAPH"
	.align	4
	.sectionentsize	8
	.align		4
        /*0000*/ 	.word	0x00000000
	.align		4
        /*0004*/ 	.word	0xffffffff
	.align		4
        /*0008*/ 	.word	index@(_Z6kernelPjjS_)
	.align		4
        /*000c*/ 	.word	index@(vprintf)
	.align		4
        /*0010*/ 	.word	0x00000000
	.align		4
        /*0014*/ 	.word	0xfffffffe
	.align		4
        /*0018*/ 	.word	0x00000000
	.align		4
        /*001c*/ 	.word	0xfffffffd
	.align		4
        /*0020*/ 	.word	0x00000000
	.align		4
        /*0024*/ 	.word	0xfffffffc


//--------------------- .nv.constant4             --------------------------
	.section	.nv.constant4,"a",@progbits
	.align	8
	.align		8
.nv.constant4:
        /*0000*/ 	.dword	vprintf
	.align		8
        /*0008*/ 	.dword	$str


//--------------------- .text._Z6kernelPjjS_      --------------------------
	.section	.text._Z6kernelPjjS_,"ax",@progbits
	.align	128
        .global         _Z6kernelPjjS_
        .type           _Z6kernelPjjS_,@function
        .size           _Z6kernelPjjS_,(.L_x_2 - _Z6kernelPjjS_)
        .other          _Z6kernelPjjS_,@"STO_CUDA_ENTRY STV_DEFAULT"
_Z6kernelPjjS_:
.text._Z6kernelPjjS_:
[----:B------:R-:W0:Y:S01]  /*0000*/  LDC R1, c[0x0][0x37c] ;  /* 0x0000df00ff017b82 */ /* 0x000e220000000800 */
[----:B------:R-:W1:Y:S01]  /*0010*/  S2R R5, SR_TID.X ;  /* 0x0000000000057919 */ /* 0x000e620000002100 */
[----:B------:R-:W1:Y:S01]  /*0020*/  LDCU UR6, c[0x0][0x388] ;  /* 0x00007100ff0677ac */ /* 0x000e620008000800 */
[----:B0-----:R-:W-:Y:S01]  /*0030*/  VIADD R1, R1, 0xfffffff8 ;  /* 0xfffffff801017836 */ /* 0x001fe20000000000 */
[----:B------:R-:W0:Y:S01]  /*0040*/  LDCU UR4, c[0x0][0x2f8] ;  /* 0x00005f00ff0477ac */ /* 0x000e220008000800 */
[----:B------:R-:W2:Y:S03]  /*0050*/  LDCU UR5, c[0x0][0x2fc] ;  /* 0x00005f80ff0577ac */ /* 0x000ea60008000800 */
[----:B0-----:R-:W-:-:S05]  /*0060*/  IADD3 R6, P1, PT, R1, UR4, RZ ;  /* 0x0000000401067c10 */ /* 0x001fca000ff3e0ff */
[----:B--2---:R-:W-:Y:S01]  /*0070*/  IMAD.X R7, RZ, RZ, UR5, P1 ;  /* 0x00000005ff077e24 */ /* 0x004fe200088e06ff */
[----:B-1----:R-:W-:-:S13]  /*0080*/  ISETP.GE.U32.AND P0, PT, R5, UR6, PT ;  /* 0x0000000605007c0c */ /* 0x002fda000bf06070 */
[----:B------:R-:W-:Y:S05]  /*0090*/  @P0 BRA `(.L_x_0) ;  /* 0x0000000000440947 */ /* 0x000fea0003800000 */
[----:B------:R-:W0:Y:S01]  /*00a0*/  LDC.64 R2, c[0x0][0x380] ;  /* 0x0000e000ff027b82 */ /* 0x000e220000000a00 */
[----:B------:R-:W1:Y:S07]  /*00b0*/  LDCU.64 UR4, c[0x0][0x358] ;  /* 0x00006b00ff0477ac */ /* 0x000e6e0008000a00 */
[----:B------:R-:W2:Y:S01]  /*00c0*/  LDC.64 R8, c[0x0][0x390] ;  /* 0x0000e400ff087b82 */ /* 0x000ea20000000a00 */
[----:B0-----:R-:W-:-:S05]  /*00d0*/  IMAD.WIDE.U32 R2, R5, 0x4, R2 ;  /* 0x0000000405027825 */ /* 0x001fca00078e0002 */
[----:B-1----:R-:W3:Y:S04]  /*00e0*/  LDG.E R11, desc[UR4][R2.64] ;  /* 0x00000004020b7981 */ /* 0x002ee8000c1e1900 */
[----:B--2---:R-:W3:Y:S02]  /*00f0*/  LDG.E R0, desc[UR4][R8.64] ;  /* 0x0000000408007981 */ /* 0x004ee4000c1e1900 */
[----:B---3--:R-:W-:-:S05]  /*0100*/  IADD3 R11, PT, PT, R11, R0, RZ ;  /* 0x000000000b0b7210 */ /* 0x008fca0007ffe0ff */
[----:B------:R0:W-:Y:S04]  /*0110*/  STG.E desc[UR4][R8.64], R11 ;  /* 0x0000000b08007986 */ /* 0x0001e8000c101904 */
[----:B------:R-:W2:Y:S01]  /*0120*/  LDG.E R0, desc[UR4][R2.64] ;  /* 0x0000000402007981 */ /* 0x000ea2000c1e1900 */
[----:B------:R-:W-:Y:S01]  /*0130*/  MOV R10, 0x0 ;  /* 0x00000000000a7802 */ /* 0x000fe20000000f00 */
[----:B------:R-:W1:Y:S03]  /*0140*/  LDCU.64 UR4, c[0x4][0x8] ;  /* 0x01000100ff0477ac */ /* 0x000e660008000a00 */
[----:B------:R0:W3:Y:S01]  /*0150*/  LDC.64 R12, c[0x4][R10] ;  /* 0x010000000a0c7b82 */ /* 0x0000e20000000a00 */
[----:B-1----:R-:W-:Y:S01]  /*0160*/  IMAD.U32 R4, RZ, RZ, UR4 ;  /* 0x00000004ff047e24 */ /* 0x002fe2000f8e00ff */
[----:B------:R-:W-:Y:S01]  /*0170*/  MOV R5, UR5 ;  /* 0x0000000500057c02 */ /* 0x000fe20008000f00 */
[----:B--23--:R0:W-:Y:S06]  /*0180*/  STL [R1], R0 ;  /* 0x0000000001007387 */ /* 0x00c1ec0000100800 */
[----:B------:R-:W-:-:S07]  /*0190*/  LEPC R20, `(.L_x_0) ;  /* 0x000000001014794e */ /* 0x000fce0000000000 */
[----:B0-----:R-:W-:Y:S05]  /*01a0*/  CALL.ABS.NOINC R12 ;  /* 0x000000000c007343 */ /* 0x001fea0003c00000 */
.L_x_0:
[----:B------:R-:W-:Y:S05]  /*01b0*/  WARPSYNC.ALL ;  /* 0x0000000000007948 */ /* 0x000fea0003800000 */
[----:B------:R-:W-:Y:S06]  /*01c0*/  BAR.SYNC.DEFER_BLOCKING 0x0 ;  /* 0x0000000000007b1d */ /* 0x000fec0000010000 */
[----:B------:R-:W-:Y:S05]  /*01d0*/  EXIT ;  /* 0x000000000000794d */ /* 0x000fea0003800000 */
.L_x_1:
[----:B------:R-:W-:-:S00]  /*01e0*/  BRA `(.L_x_1) ;  /* 0xfffffffc00fc7947 */ /* 0x000fc0000383ffff */
[----:B------:R-:W-:-:S00]  /*01f0*/  NOP ;  /* 0x0000000000007918 */ /* 0x000fc00000000000 */
        /* <DEDUP_REMOVED lines=8> */
.L_x_2:


//--------------------- .nv.global.init           --------------------------
	.section	.nv.global.init,"aw",@progbits
.nv.global.init:
	.type		$str,@object
	.size		$str,(.L_0 - $str)
$str:
        /*0000*/ 	.byte	0x25, 0x75, 0x0a, 0x00
.L_0:


//--------------------- .nv.shared.reserved.0     --------------------------
	.section	.nv.shared.reserved.0,"aw",@nobits
	.weak		__nv_reservedSMEM_offset_0_alias
	.size		__nv_reservedSMEM_offset_0_alias, 0, 64
	.other		__nv_reservedSMEM_offset_0_alias,@"STO_CUDA_RESERVED_SHARED STV_DEFAULT"
__nv_reservedSMEM_offset_0_alias:
	.zero		0
	.zero		64


//--------------------- .nv.constant0._Z6kernelPjjS_ --------------------------
	.section	.nv.constant0._Z6kernelPjjS_,"a",@progbits
	.sectionflags	@""
	.align	4
.nv.constant0._Z6kernelPjjS_:
	.zero		920


//--------------------- SYMBOLS --------------------------

	.type		.nv.reservedSmem.offset0,@object
	.size		.nv.reservedSmem.offset0,0x4
	.type		vprintf,@function
